	.headerflags	@"EF_CUDA_TEXMODE_UNIFIED EF_CUDA_64BIT_ADDRESS EF_CUDA_ACCELERATORS EF_CUDA_SM90 EF_CUDA_VIRTUAL_SM(EF_CUDA_SM90)"
	.elftype	@"ET_EXEC"


//--------------------- .nv.info                  --------------------------
	.section	.nv.info,"",@"SHT_CUDA_INFO"
	.align	4


	//----- nvinfo : EIATTR_REGCOUNT
	.align		4
        /*0000*/ 	.byte	0x04, 0x2f
        /*0002*/ 	.short	(.L_1 - .L_0)
	.align		4
.L_0:
        /*0004*/ 	.word	index@(triton_per_fused_abs_mean_sub_24)
        /*0008*/ 	.word	0x0000001e


	//----- nvinfo : EIATTR_MIN_STACK_SIZE
	.align		4
.L_1:
        /*000c*/ 	.byte	0x04, 0x12
        /*000e*/ 	.short	(.L_3 - .L_2)
	.align		4
.L_2:
        /*0010*/ 	.word	index@(triton_per_fused_abs_mean_sub_24)
        /*0014*/ 	.word	0x00000000


	//----- nvinfo : EIATTR_FRAME_SIZE
	.align		4
.L_3:
        /*0018*/ 	.byte	0x04, 0x11
        /*001a*/ 	.short	(.L_5 - .L_4)
	.align		4
.L_4:
        /*001c*/ 	.word	index@(triton_per_fused_abs_mean_sub_24)
        /*0020*/ 	.word	0x00000000


	//----- nvinfo : EIATTR_MIN_STACK_SIZE
	.align		4
.L_5:
        /*0024*/ 	.byte	0x04, 0x12
        /*0026*/ 	.short	(.L_7 - .L_6)
	.align		4
.L_6:
        /*0028*/ 	.word	index@(triton_per_fused_abs_mean_sub_24)
        /*002c*/ 	.word	0x00000000
.L_7:


//--------------------- .nv.info.triton_per_fused_abs_mean_sub_24 --------------------------
	.section	.nv.info.triton_per_fused_abs_mean_sub_24,"",@"SHT_CUDA_INFO"
	.sectionflags	@""
	.align	4


	//----- nvinfo : EIATTR_CUDA_API_VERSION
	.align		4
        /*0000*/ 	.byte	0x04, 0x37
        /*0002*/ 	.short	(.L_9 - .L_8)
.L_8:
        /*0004*/ 	.word	0x0000007c


	//----- nvinfo : EIATTR_KPARAM_INFO
	.align		4
.L_9:
        /*0008*/ 	.byte	0x04, 0x17
        /*000a*/ 	.short	(.L_11 - .L_10)
.L_10:
        /*000c*/ 	.word	0x00000000
        /*0010*/ 	.short	0x0004
        /*0012*/ 	.short	0x001c
        /*0014*/ 	.byte	0x00, 0xf0, 0x11, 0x00


	//----- nvinfo : EIATTR_KPARAM_INFO
	.align		4
.L_11:
        /*0018*/ 	.byte	0x04, 0x17
        /*001a*/ 	.short	(.L_13 - .L_12)
.L_12:
        /*001c*/ 	.word	0x00000000
        /*0020*/ 	.short	0x0003
        /*0022*/ 	.short	0x0018
        /*0024*/ 	.byte	0x00, 0xf0, 0x11, 0x00


	//----- nvinfo : EIATTR_KPARAM_INFO
	.align		4
.L_13:
        /*0028*/ 	.byte	0x04, 0x17
        /*002a*/ 	.short	(.L_15 - .L_14)
.L_14:
        /*002c*/ 	.word	0x00000000
        /*0030*/ 	.short	0x0002
        /*0032*/ 	.short	0x0010
        /*0034*/ 	.byte	0x00, 0xf4, 0x21, 0x00


	//----- nvinfo : EIATTR_KPARAM_INFO
	.align		4
.L_15:
        /*0038*/ 	.byte	0x04, 0x17
        /*003a*/ 	.short	(.L_17 - .L_16)
.L_16:
        /*003c*/ 	.word	0x00000000
        /*0040*/ 	.short	0x0001
        /*0042*/ 	.short	0x0008
        /*0044*/ 	.byte	0x00, 0xf4, 0x21, 0x00


	//----- nvinfo : EIATTR_KPARAM_INFO
	.align		4
.L_17:
        /*0048*/ 	.byte	0x04, 0x17
        /*004a*/ 	.short	(.L_19 - .L_18)
.L_18:
        /*004c*/ 	.word	0x00000000
        /*0050*/ 	.short	0x0000
        /*0052*/ 	.short	0x0000
        /*0054*/ 	.byte	0x00, 0xf4, 0x21, 0x00


	//----- nvinfo : EIATTR_SPARSE_MMA_MASK
	.align		4
.L_19:
        /*0058*/ 	.byte	0x03, 0x50
        /*005a*/ 	.short	0x0000


	//----- nvinfo : EIATTR_MAXREG_COUNT
	.align		4
        /*005c*/ 	.byte	0x03, 0x1b
        /*005e*/ 	.short	0x00ff


	//----- nvinfo : EIATTR_COOP_GROUP_MASK_REGIDS
	.align		4
        /*0060*/ 	.byte	0x04, 0x29
        /*0062*/ 	.short	(.L_21 - .L_20)


	//   ....[0]....
.L_20:
        /*0064*/ 	.word	0xffffffff


	//   ....[1]....
        /*0068*/ 	.word	0xffffffff


	//   ....[2]....
        /*006c*/ 	.word	0xffffffff


	//   ....[3]....
        /*0070*/ 	.word	0xffffffff


	//   ....[4]....
        /*0074*/ 	.word	0xffffffff


	//----- nvinfo : EIATTR_COOP_GROUP_INSTR_OFFSETS
	.align		4
.L_21:
        /*0078*/ 	.byte	0x04, 0x28
        /*007a*/ 	.short	(.L_23 - .L_22)


	//   ....[0]....
.L_22:
        /*007c*/ 	.word	0x000006b0


	//   ....[1]....
        /*0080*/ 	.word	0x000006e0


	//   ....[2]....
        /*0084*/ 	.word	0x00000790


	//   ....[3]....
        /*0088*/ 	.word	0x000007b0


	//   ....[4]....
        /*008c*/ 	.word	0x000007e0


	//----- nvinfo : EIATTR_EXIT_INSTR_OFFSETS
	.align		4
.L_23:
        /*0090*/ 	.byte	0x04, 0x1c
        /*0092*/ 	.short	(.L_25 - .L_24)


	//   ....[0]....
.L_24:
        /*0094*/ 	.word	0x00000870


	//   ....[1]....
        /*0098*/ 	.word	0x000008c0


	//----- nvinfo : EIATTR_REQNTID
	.align		4
.L_25:
        /*009c*/ 	.byte	0x04, 0x10
        /*009e*/ 	.short	(.L_27 - .L_26)
.L_26:
        /*00a0*/ 	.word	0x00000100
        /*00a4*/ 	.word	0x00000001
        /*00a8*/ 	.word	0x00000001


	//----- nvinfo : EIATTR_CBANK_PARAM_SIZE
	.align		4
.L_27:
        /*00ac*/ 	.byte	0x03, 0x19
        /*00ae*/ 	.short	0x0020


	//----- nvinfo : EIATTR_PARAM_CBANK
	.align		4
        /*00b0*/ 	.byte	0x04, 0x0a
        /*00b2*/ 	.short	(.L_29 - .L_28)
	.align		4
.L_28:
        /*00b4*/ 	.word	index@(.nv.constant0.triton_per_fused_abs_mean_sub_24)
        /*00b8*/ 	.short	0x0210
        /*00ba*/ 	.short	0x0020


	//----- nvinfo : EIATTR_SW_WAR
	.align		4
.L_29:
        /*00bc*/ 	.byte	0x04, 0x36
        /*00be*/ 	.short	(.L_31 - .L_30)
.L_30:
        /*00c0*/ 	.word	0x00000008
.L_31:


//--------------------- .nv.callgraph             --------------------------
	.section	.nv.callgraph,"",@"SHT_CUDA_CALLGRAPH"
	.align	4
	.sectionentsize	8
	.align		4
        /*0000*/ 	.word	0x00000000
	.align		4
        /*0004*/ 	.word	0xffffffff
	.align		4
        /*0008*/ 	.word	0x00000000
	.align		4
        /*000c*/ 	.word	0xfffffffe
	.align		4
        /*0010*/ 	.word	0x00000000
	.align		4
        /*0014*/ 	.word	0xfffffffd
	.align		4
        /*0018*/ 	.word	0x00000000
	.align		4
        /*001c*/ 	.word	0xfffffffc


//--------------------- .text.triton_per_fused_abs_mean_sub_24 --------------------------
	.section	.text.triton_per_fused_abs_mean_sub_24,"ax",@progbits
	.sectionflags	@"SHF_BARRIERS=1"
	.align	128
        .global         triton_per_fused_abs_mean_sub_24
        .type           triton_per_fused_abs_mean_sub_24,@function
        .size           triton_per_fused_abs_mean_sub_24,(.L_x_1 - triton_per_fused_abs_mean_sub_24)
        .other          triton_per_fused_abs_mean_sub_24,@"STO_CUDA_ENTRY STV_DEFAULT"
triton_per_fused_abs_mean_sub_24:
.text.triton_per_fused_abs_mean_sub_24:
[----:B------:R-:W0:Y:S01]  /*0000*/  LDC R1, c[0x0][0x28] ;  /* 0x00000a00ff017b82 */ /* 0x000e220000000800 */
[----:B------:R-:W1:Y:S01]  /*0010*/  S2R R22, SR_TID.X ;  /* 0x0000000000167919 */ /* 0x000e620000002100 */
[----:B------:R-:W-:Y:S01]  /*0020*/  IMAD.MOV.U32 R18, RZ, RZ, RZ ;  /* 0x000000ffff127224 */ /* 0x000fe200078e00ff */
[----:B------:R-:W-:Y:S01]  /*0030*/  ULDC.64 UR6, c[0x0][0x208] ;  /* 0x0000820000067ab9 */ /* 0x000fe20000000a00 */
[----:B------:R-:W2:Y:S01]  /*0040*/  S2R R3, SR_CTAID.X ;  /* 0x0000000000037919 */ /* 0x000ea20000002500 */
[----:B-1----:R-:W-:Y:S02]  /*0050*/  LOP3.LUT R14, R22, 0x7, RZ, 0xc0, !PT ;  /* 0x00000007160e7812 */ /* 0x002fe400078ec0ff */
[----:B------:R-:W-:-:S03]  /*0060*/  SHF.R.U32.HI R2, RZ, 0x3, R22 ;  /* 0x00000003ff027819 */ /* 0x000fc60000011616 */
[----:B--2---:R-:W-:Y:S01]  /*0070*/  IMAD R0, R3, 0x8, R14 ;  /* 0x0000000803007824 */ /* 0x004fe200078e020e */
[----:B------:R-:W-:-:S04]  /*0080*/  SGXT.U32 R2, R2, 0x5 ;  /* 0x000000050202781a */ /* 0x000fc80000000000 */
[----:B------:R-:W-:Y:S01]  /*0090*/  SHF.R.S32.HI R3, RZ, 0x1f, R0 ;  /* 0x0000001fff037819 */ /* 0x000fe20000011400 */
[----:B------:R-:W-:Y:S01]  /*00a0*/  IMAD.SHL.U32 R19, R2, 0x200, RZ ;  /* 0x0000020002137824 */ /* 0x000fe200078e00ff */
[----:B------:R-:W-:Y:S02]  /*00b0*/  ISETP.GE.AND P0, PT, R0, 0x400, PT ;  /* 0x000004000000780c */ /* 0x000fe40003f06270 */
[----:B------:R-:W-:-:S04]  /*00c0*/  LEA.HI R3, R3, R0, RZ, 0x6 ;  /* 0x0000000003037211 */ /* 0x000fc800078f30ff */
[C---:B------:R-:W-:Y:S01]  /*00d0*/  LOP3.LUT R5, R3.reuse, 0x1ffffc0, RZ, 0xc0, !PT ;  /* 0x01ffffc003057812 */ /* 0x040fe200078ec0ff */
[----:B------:R-:W-:-:S04]  /*00e0*/  IMAD.SHL.U32 R3, R3, 0x80, RZ ;  /* 0x0000008003037824 */ /* 0x000fc800078e00ff */
[----:B------:R-:W-:Y:S01]  /*00f0*/  IMAD.IADD R5, R0, 0x1, -R5 ;  /* 0x0000000100057824 */ /* 0x000fe200078e0a05 */
[----:B------:R-:W-:-:S03]  /*0100*/  LOP3.LUT R4, R3, 0xffffe000, RZ, 0xc0, !PT ;  /* 0xffffe00003047812 */ /* 0x000fc600078ec0ff */
[----:B------:R-:W-:-:S05]  /*0110*/  IMAD.SHL.U32 R5, R5, 0x80, RZ ;  /* 0x0000008005057824 */ /* 0x000fca00078e00ff */
[----:B------:R-:W-:-:S05]  /*0120*/  LOP3.LUT R3, R5, 0x20, R2, 0xfe, !PT ;  /* 0x0000002005037812 */ /* 0x000fca00078efe02 */
[----:B------:R-:W-:Y:S01]  /*0130*/  IMAD.IADD R6, R3, 0x1, R4 ;  /* 0x0000000103067824 */ /* 0x000fe200078e0204 */
[----:B------:R-:W-:Y:S02]  /*0140*/  LOP3.LUT R3, R5, R2, RZ, 0xfc, !PT ;  /* 0x0000000205037212 */ /* 0x000fe400078efcff */
[----:B------:R-:W-:Y:S02]  /*0150*/  LOP3.LUT R5, R5, 0x60, R2, 0xfe, !PT ;  /* 0x0000006005057812 */ /* 0x000fe400078efe02 */
[----:B------:R-:W-:Y:S01]  /*0160*/  SHF.R.S32.HI R9, RZ, 0x1f, R6 ;  /* 0x0000001fff097819 */ /* 0x000fe20000011406 */
[--C-:B------:R-:W-:Y:S01]  /*0170*/  IMAD.IADD R7, R3, 0x1, R4.reuse ;  /* 0x0000000103077824 */ /* 0x100fe200078e0204 */
[----:B------:R-:W-:Y:S01]  /*0180*/  LOP3.LUT R3, R2, 0x20, RZ, 0xfc, !PT ;  /* 0x0000002002037812 */ /* 0x000fe200078efcff */
[----:B------:R-:W-:Y:S01]  /*0190*/  IMAD.IADD R5, R5, 0x1, R4 ;  /* 0x0000000105057824 */ /* 0x000fe200078e0204 */
[----:B------:R-:W-:Y:S02]  /*01a0*/  LEA.HI R10, R9, R6, RZ, 0xf ;  /* 0x00000006090a7211 */ /* 0x000fe400078f78ff */
[----:B------:R-:W-:Y:S01]  /*01b0*/  SHF.R.S32.HI R4, RZ, 0x1f, R7 ;  /* 0x0000001fff047819 */ /* 0x000fe20000011407 */
[----:B------:R-:W-:Y:S01]  /*01c0*/  IMAD.SHL.U32 R13, R3, 0x200, RZ ;  /* 0x00000200030d7824 */ /* 0x000fe200078e00ff */
[----:B------:R-:W-:-:S02]  /*01d0*/  LOP3.LUT R3, R7, 0x40, RZ, 0xfc, !PT ;  /* 0x0000004007037812 */ /* 0x000fc400078efcff */
[----:B------:R-:W-:Y:S02]  /*01e0*/  LEA.HI R11, R9, R6, RZ, 0x6 ;  /* 0x00000006090b7211 */ /* 0x000fe400078f30ff */
[----:B------:R-:W-:Y:S02]  /*01f0*/  SHF.R.S32.HI R6, RZ, 0x1f, R5 ;  /* 0x0000001fff067819 */ /* 0x000fe40000011405 */
[-C--:B------:R-:W-:Y:S02]  /*0200*/  LEA.HI R12, R4, R3.reuse, RZ, 0xf ;  /* 0x00000003040c7211 */ /* 0x080fe400078f78ff */
[----:B------:R-:W-:Y:S02]  /*0210*/  LOP3.LUT R2, R2, 0x60, RZ, 0xfc, !PT ;  /* 0x0000006002027812 */ /* 0x000fe400078efcff */
[----:B------:R-:W-:Y:S02]  /*0220*/  LEA.HI R3, R4, R3, RZ, 0x6 ;  /* 0x0000000304037211 */ /* 0x000fe400078f30ff */
[----:B------:R-:W-:Y:S01]  /*0230*/  LEA.HI R9, R6, R5, RZ, 0xf ;  /* 0x0000000506097211 */ /* 0x000fe200078f78ff */
[----:B------:R-:W-:Y:S01]  /*0240*/  IMAD.SHL.U32 R2, R2, 0x200, RZ ;  /* 0x0000020002027824 */ /* 0x000fe200078e00ff */
[----:B------:R-:W-:-:S02]  /*0250*/  LOP3.LUT R13, R13, 0xffff8000, R10, 0xf8, !PT ;  /* 0xffff80000d0d7812 */ /* 0x000fc400078ef80a */
[--C-:B------:R-:W-:Y:S02]  /*0260*/  SHF.R.S32.HI R10, RZ, 0x6, R3.reuse ;  /* 0x00000006ff0a7819 */ /* 0x100fe40000011403 */
[----:B------:R-:W-:Y:S02]  /*0270*/  LOP3.LUT R9, R9, 0xffff8000, RZ, 0xc0, !PT ;  /* 0xffff800009097812 */ /* 0x000fe400078ec0ff */
[----:B------:R-:W-:Y:S02]  /*0280*/  SHF.R.S32.HI R3, RZ, 0x1f, R3 ;  /* 0x0000001fff037819 */ /* 0x000fe40000011403 */
[CC--:B------:R-:W-:Y:S02]  /*0290*/  LEA.HI R8, R4.reuse, R7.reuse, RZ, 0xf ;  /* 0x0000000704087211 */ /* 0x0c0fe400078f78ff */
[----:B------:R-:W-:Y:S02]  /*02a0*/  SHF.R.S32.HI R16, RZ, 0x6, R11 ;  /* 0x00000006ff107819 */ /* 0x000fe4000001140b */
[----:B------:R-:W-:-:S02]  /*02b0*/  LEA.HI R7, R4, R7, RZ, 0x6 ;  /* 0x0000000704077211 */ /* 0x000fc400078f30ff */
[----:B------:R-:W-:Y:S02]  /*02c0*/  LEA.HI R6, R6, R5, RZ, 0x6 ;  /* 0x0000000506067211 */ /* 0x000fe400078f30ff */
[----:B------:R-:W-:Y:S01]  /*02d0*/  SHF.R.S32.HI R11, RZ, 0x1f, R11 ;  /* 0x0000001fff0b7819 */ /* 0x000fe2000001140b */
[----:B------:R-:W1:Y:S01]  /*02e0*/  LDC.64 R4, c[0x0][0x210] ;  /* 0x00008400ff047b82 */ /* 0x000e620000000a00 */
[----:B------:R-:W-:Y:S02]  /*02f0*/  LOP3.LUT R23, R9, 0x7e00, R2, 0xf8, !PT ;  /* 0x00007e0009177812 */ /* 0x000fe400078ef802 */
[----:B------:R-:W-:Y:S02]  /*0300*/  LEA.HI R9, R3, R10, RZ, 0x9 ;  /* 0x0000000a03097211 */ /* 0x000fe400078f48ff */
[----:B------:R-:W-:Y:S02]  /*0310*/  LEA.HI R11, R11, R16, RZ, 0x9 ;  /* 0x000000100b0b7211 */ /* 0x000fe400078f48ff */
[----:B------:R-:W-:Y:S01]  /*0320*/  LOP3.LUT R21, R19, 0xffff8000, R8, 0xf8, !PT ;  /* 0xffff800013157812 */ /* 0x000fe200078ef808 */
[----:B------:R-:W2:Y:S01]  /*0330*/  LDC.64 R2, c[0x0][0x218] ;  /* 0x00008600ff027b82 */ /* 0x000ea20000000a00 */
[----:B------:R-:W-:-:S02]  /*0340*/  SHF.R.S32.HI R8, RZ, 0x6, R7 ;  /* 0x00000006ff087819 */ /* 0x000fc40000011407 */
[----:B------:R-:W-:Y:S02]  /*0350*/  SHF.R.S32.HI R7, RZ, 0x1f, R7 ;  /* 0x0000001fff077819 */ /* 0x000fe40000011407 */
[----:B------:R-:W-:Y:S02]  /*0360*/  LOP3.LUT R11, R11, 0xfffffe00, RZ, 0xc0, !PT ;  /* 0xfffffe000b0b7812 */ /* 0x000fe400078ec0ff */
[----:B------:R-:W-:Y:S02]  /*0370*/  LOP3.LUT R19, R19, 0xffff8000, R12, 0xf8, !PT ;  /* 0xffff800013137812 */ /* 0x000fe400078ef80c */
[----:B------:R-:W-:Y:S02]  /*0380*/  IADD3 R13, R13, R16, -R11 ;  /* 0x000000100d0d7210 */ /* 0x000fe40007ffe80b */
[----:B------:R-:W-:Y:S02]  /*0390*/  CS2R R16, SRZ ;  /* 0x0000000000107805 */ /* 0x000fe4000001ff00 */
[----:B------:R-:W-:-:S02]  /*03a0*/  LEA.HI R7, R7, R8, RZ, 0x9 ;  /* 0x0000000807077211 */ /* 0x000fc400078f48ff */
[--C-:B------:R-:W-:Y:S02]  /*03b0*/  SHF.R.S32.HI R12, RZ, 0x6, R6.reuse ;  /* 0x00000006ff0c7819 */ /* 0x100fe40000011406 */
[----:B------:R-:W-:Y:S02]  /*03c0*/  SHF.R.S32.HI R11, RZ, 0x1f, R6 ;  /* 0x0000001fff0b7819 */ /* 0x000fe40000011406 */
[----:B------:R-:W-:Y:S02]  /*03d0*/  LOP3.LUT R7, R7, 0xfffffe00, RZ, 0xc0, !PT ;  /* 0xfffffe0007077812 */ /* 0x000fe400078ec0ff */
[----:B------:R-:W-:Y:S02]  /*03e0*/  LEA.HI R11, R11, R12, RZ, 0x9 ;  /* 0x0000000c0b0b7211 */ /* 0x000fe400078f48ff */
[----:B------:R-:W-:Y:S02]  /*03f0*/  LOP3.LUT R9, R9, 0xfffffe00, RZ, 0xc0, !PT ;  /* 0xfffffe0009097812 */ /* 0x000fe400078ec0ff */
[----:B------:R-:W-:-:S02]  /*0400*/  IADD3 R21, R21, R8, -R7 ;  /* 0x0000000815157210 */ /* 0x000fc40007ffe807 */
[----:B------:R-:W-:Y:S02]  /*0410*/  LOP3.LUT R20, R11, 0xfffffe00, RZ, 0xc0, !PT ;  /* 0xfffffe000b147812 */ /* 0x000fe400078ec0ff */
[----:B------:R-:W-:Y:S01]  /*0420*/  IADD3 R19, R19, R10, -R9 ;  /* 0x0000000a13137210 */ /* 0x000fe20007ffe809 */
[----:B-1----:R-:W-:Y:S01]  /*0430*/  IMAD.WIDE R10, R21, 0x4, R4 ;  /* 0x00000004150a7825 */ /* 0x002fe200078e0204 */
[----:B------:R-:W-:Y:S02]  /*0440*/  IADD3 R23, R23, R12, -R20 ;  /* 0x0000000c17177210 */ /* 0x000fe40007ffe814 */
[----:B------:R-:W-:Y:S01]  /*0450*/  CS2R R26, SRZ ;  /* 0x00000000001a7805 */ /* 0x000fe2000001ff00 */
[C---:B------:R-:W-:Y:S01]  /*0460*/  IMAD.WIDE R8, R13.reuse, 0x4, R4 ;  /* 0x000000040d087825 */ /* 0x040fe200078e0204 */
[----:B------:R-:W3:Y:S03]  /*0470*/  @!P0 LDG.E.EL R16, desc[UR6][R10.64] ;  /* 0x000000060a108981 */ /* 0x000ee6000c2e1900 */
[--C-:B--2---:R-:W-:Y:S01]  /*0480*/  IMAD.WIDE R12, R13, 0x4, R2.reuse ;  /* 0x000000040d0c7825 */ /* 0x104fe200078e0202 */
[----:B------:R-:W2:Y:S03]  /*0490*/  @!P0 LDG.E.EL R17, desc[UR6][R8.64] ;  /* 0x0000000608118981 */ /* 0x000ea6000c2e1900 */
[----:B------:R-:W-:Y:S01]  /*04a0*/  IMAD.WIDE R20, R21, 0x4, R2 ;  /* 0x0000000415147825 */ /* 0x000fe200078e0202 */
[----:B------:R-:W4:Y:S03]  /*04b0*/  @!P0 LDG.E.EL R27, desc[UR6][R12.64] ;  /* 0x000000060c1b8981 */ /* 0x000f26000c2e1900 */
[C---:B------:R-:W-:Y:S01]  /*04c0*/  IMAD.WIDE R6, R19.reuse, 0x4, R4 ;  /* 0x0000000413067825 */ /* 0x040fe200078e0204 */
[----:B------:R-:W5:Y:S03]  /*04d0*/  @!P0 LDG.E.EL R26, desc[UR6][R20.64] ;  /* 0x00000006141a8981 */ /* 0x000f66000c2e1900 */
[----:B------:R-:W-:Y:S01]  /*04e0*/  IMAD.WIDE R24, R19, 0x4, R2 ;  /* 0x0000000413187825 */ /* 0x000fe200078e0202 */
[----:B------:R1:W5:Y:S03]  /*04f0*/  @!P0 LDG.E.EL R18, desc[UR6][R6.64] ;  /* 0x0000000606128981 */ /* 0x000366000c2e1900 */
[----:B------:R-:W-:-:S02]  /*0500*/  IMAD.MOV.U32 R19, RZ, RZ, RZ ;  /* 0x000000ffff137224 */ /* 0x000fc400078e00ff */
[----:B------:R-:W-:-:S04]  /*0510*/  IMAD.WIDE R4, R23, 0x4, R4 ;  /* 0x0000000417047825 */ /* 0x000fc800078e0204 */
[----:B------:R-:W-:Y:S01]  /*0520*/  IMAD.WIDE R2, R23, 0x4, R2 ;  /* 0x0000000417027825 */ /* 0x000fe200078e0202 */
[----:B-1----:R-:W-:Y:S01]  /*0530*/  CS2R R6, SRZ ;  /* 0x0000000000067805 */ /* 0x002fe2000001ff00 */
[----:B------:R-:W5:Y:S05]  /*0540*/  @!P0 LDG.E.EL R19, desc[UR6][R24.64] ;  /* 0x0000000618138981 */ /* 0x000f6a000c2e1900 */
[----:B------:R-:W5:Y:S04]  /*0550*/  @!P0 LDG.E.EL R6, desc[UR6][R4.64] ;  /* 0x0000000604068981 */ /* 0x000f68000c2e1900 */
[----:B------:R1:W5:Y:S01]  /*0560*/  @!P0 LDG.E.EL R7, desc[UR6][R2.64] ;  /* 0x0000000602078981 */ /* 0x000362000c2e1900 */
[----:B------:R-:W1:Y:S01]  /*0570*/  S2UR UR5, SR_CgaCtaId ;  /* 0x00000000000579c3 */ /* 0x000e620000008800 */
[----:B------:R-:W-:Y:S01]  /*0580*/  UMOV UR4, 0x400 ;  /* 0x0000040000047882 */ /* 0x000fe20000000000 */
[----:B------:R-:W-:Y:S01]  /*0590*/  ISETP.GE.AND P1, PT, R22, 0x40, PT ;  /* 0x000000401600780c */ /* 0x000fe20003f26270 */
[----:B01----:R-:W-:Y:S01]  /*05a0*/  UPRMT UR4, UR5, 0x654, UR4 ;  /* 0x0000065405047896 */ /* 0x003fe20008000004 */
[----:B---3--:R-:W-:-:S02]  /*05b0*/  SEL R9, R16, RZ, !P0 ;  /* 0x000000ff10097207 */ /* 0x008fc40004000000 */
[----:B--2---:R-:W-:Y:S02]  /*05c0*/  SEL R8, R17, RZ, !P0 ;  /* 0x000000ff11087207 */ /* 0x004fe40004000000 */
[----:B----4-:R-:W-:Y:S02]  /*05d0*/  SEL R27, R27, RZ, !P0 ;  /* 0x000000ff1b1b7207 */ /* 0x010fe40004000000 */
[----:B-----5:R-:W-:-:S03]  /*05e0*/  SEL R26, R26, RZ, !P0 ;  /* 0x000000ff1a1a7207 */ /* 0x020fc60004000000 */
[----:B------:R-:W-:Y:S01]  /*05f0*/  FADD R8, R8, -R27 ;  /* 0x8000001b08087221 */ /* 0x000fe20000000000 */
[----:B------:R-:W-:Y:S01]  /*0600*/  SEL R18, R18, RZ, !P0 ;  /* 0x000000ff12127207 */ /* 0x000fe20004000000 */
[----:B------:R-:W-:-:S04]  /*0610*/  FADD R9, R9, -R26 ;  /* 0x8000001a09097221 */ /* 0x000fc80000000000 */
[----:B------:R-:W-:Y:S01]  /*0620*/  FADD R9, |R8|, |R9| ;  /* 0x4000000908097221 */ /* 0x000fe20000000200 */
[----:B------:R-:W-:Y:S02]  /*0630*/  SEL R19, R19, RZ, !P0 ;  /* 0x000000ff13137207 */ /* 0x000fe40004000000 */
[----:B------:R-:W-:-:S03]  /*0640*/  SEL R6, R6, RZ, !P0 ;  /* 0x000000ff06067207 */ /* 0x000fc60004000000 */
[----:B------:R-:W-:Y:S01]  /*0650*/  FADD R2, R18, -R19 ;  /* 0x8000001312027221 */ /* 0x000fe20000000000 */
[----:B------:R-:W-:-:S03]  /*0660*/  SEL R7, R7, RZ, !P0 ;  /* 0x000000ff07077207 */ /* 0x000fc60004000000 */
[----:B------:R-:W-:Y:S02]  /*0670*/  FADD R2, |R2|, R9 ;  /* 0x0000000902027221 */ /* 0x000fe40000000200 */
[----:B------:R-:W-:-:S04]  /*0680*/  FADD R7, R6, -R7 ;  /* 0x8000000706077221 */ /* 0x000fc80000000000 */
[----:B------:R-:W-:-:S05]  /*0690*/  FADD R2, |R7|, R2 ;  /* 0x0000000207027221 */ /* 0x000fca0000000200 */
[----:B------:R-:W-:-:S05]  /*06a0*/  FSEL R4, R2, RZ, !P0 ;  /* 0x000000ff02047208 */ /* 0x000fca0004000000 */
[----:B------:R-:W0:Y:S01]  /*06b0*/  SHFL.BFLY PT, R3, R4, 0x10, 0x1f ;  /* 0x0e001f0004037f89 */ /* 0x000e2200000e0000 */
[----:B------:R-:W-:Y:S01]  /*06c0*/  LOP3.LUT R2, R22, 0x1f, RZ, 0xc0, !PT ;  /* 0x0000001f16027812 */ /* 0x000fe200078ec0ff */
[----:B0-----:R-:W-:-:S05]  /*06d0*/  FADD R5, R4, R3 ;  /* 0x0000000304057221 */ /* 0x001fca0000000000 */
[----:B------:R-:W0:Y:S01]  /*06e0*/  SHFL.BFLY PT, R6, R5, 0x8, 0x1f ;  /* 0x0d001f0005067f89 */ /* 0x000e2200000e0000 */
[----:B------:R-:W-:Y:S02]  /*06f0*/  SHF.R.U32.HI R3, RZ, 0x3, R22 ;  /* 0x00000003ff037819 */ /* 0x000fe40000011616 */
[----:B------:R-:W-:Y:S01]  /*0700*/  ISETP.GE.U32.AND P0, PT, R2, 0x8, PT ;  /* 0x000000080200780c */ /* 0x000fe20003f06070 */
[----:B------:R-:W-:Y:S01]  /*0710*/  IMAD.SHL.U32 R4, R14, 0x20, RZ ;  /* 0x000000200e047824 */ /* 0x000fe200078e00ff */
[----:B------:R-:W-:Y:S01]  /*0720*/  LOP3.LUT R3, R3, 0x1c, RZ, 0xc0, !PT ;  /* 0x0000001c03037812 */ /* 0x000fe200078ec0ff */
[----:B0-----:R-:W-:-:S03]  /*0730*/  FADD R11, R5, R6 ;  /* 0x00000006050b7221 */ /* 0x001fc60000000000 */
[----:B------:R-:W-:-:S07]  /*0740*/  LOP3.LUT R6, R4, R3, RZ, 0xfc, !PT ;  /* 0x0000000304067212 */ /* 0x000fce00078efcff */
[----:B------:R-:W-:Y:S01]  /*0750*/  @!P0 STS [R6+UR4], R11 ;  /* 0x0000000b06008988 */ /* 0x000fe20008000804 */
[----:B------:R-:W-:Y:S01]  /*0760*/  LEA R5, R22, UR4, 0x2 ;  /* 0x0000000416057c11 */ /* 0x000fe2000f8e10ff */
[----:B------:R-:W-:Y:S06]  /*0770*/  BAR.SYNC.DEFER_BLOCKING 0x0 ;  /* 0x0000000000007b1d */ /* 0x000fec0000010000 */
[----:B------:R-:W0:Y:S04]  /*0780*/  @!P1 LDS R15, [R5] ;  /* 0x00000000050f9984 */ /* 0x000e280000000800 */
[----:B0-----:R-:W0:Y:S02]  /*0790*/  SHFL.BFLY PT, R2, R15, 0x4, 0x1f ;  /* 0x0c801f000f027f89 */ /* 0x001e2400000e0000 */
[----:B0-----:R-:W-:-:S05]  /*07a0*/  FADD R7, R15, R2 ;  /* 0x000000020f077221 */ /* 0x001fca0000000000 */
[----:B------:R-:W0:Y:S01]  /*07b0*/  SHFL.BFLY PT, R2, R7, 0x2, 0x1f ;  /* 0x0c401f0007027f89 */ /* 0x000e2200000e0000 */
[----:B------:R-:W-:Y:S01]  /*07c0*/  ISETP.NE.AND P0, PT, R14, RZ, PT ;  /* 0x000000ff0e00720c */ /* 0x000fe20003f05270 */
[----:B0-----:R-:W-:-:S05]  /*07d0*/  FADD R8, R7, R2 ;  /* 0x0000000207087221 */ /* 0x001fca0000000000 */
[----:B------:R-:W0:Y:S01]  /*07e0*/  SHFL.BFLY PT, R9, R8, 0x1, 0x1f ;  /* 0x0c201f0008097f89 */ /* 0x000e2200000e0000 */
[----:B------:R-:W-:Y:S02]  /*07f0*/  SHF.R.U32.HI R2, RZ, 0x3, R22 ;  /* 0x00000003ff027819 */ /* 0x000fe40000011616 */
[----:B------:R-:W-:Y:S02]  /*0800*/  ISETP.LT.AND P0, PT, R22, 0x40, !P0 ;  /* 0x000000401600780c */ /* 0x000fe40004701270 */
[----:B------:R-:W-:-:S04]  /*0810*/  SGXT.U32 R2, R2, 0x2 ;  /* 0x000000020202781a */ /* 0x000fc80000000000 */
[----:B------:R-:W-:Y:S01]  /*0820*/  LOP3.LUT P1, RZ, R3, R2, RZ, 0xfc, !PT ;  /* 0x0000000203ff7212 */ /* 0x000fe2000782fcff */
[----:B0-----:R-:W-:-:S06]  /*0830*/  FADD R2, R8, R9 ;  /* 0x0000000908027221 */ /* 0x001fcc0000000000 */
[----:B------:R0:W-:Y:S01]  /*0840*/  @P0 STS [R5], R2 ;  /* 0x0000000205000388 */ /* 0x0001e20000000800 */
[----:B------:R-:W-:Y:S01]  /*0850*/  BAR.SYNC.DEFER_BLOCKING 0x0 ;  /* 0x0000000000007b1d */ /* 0x000fe20000010000 */
[----:B------:R-:W-:-:S13]  /*0860*/  ISETP.LT.AND P1, PT, R0, 0x400, !P1 ;  /* 0x000004000000780c */ /* 0x000fda0004f21270 */
[----:B0-----:R-:W-:Y:S05]  /*0870*/  @!P1 EXIT ;  /* 0x000000000000994d */ /* 0x001fea0003800000 */
[----:B------:R-:W0:Y:S01]  /*0880*/  LDS R5, [R4+UR4] ;  /* 0x0000000404057984 */ /* 0x000e220008000800 */
[----:B------:R-:W1:Y:S02]  /*0890*/  LDC.64 R2, c[0x0][0x220] ;  /* 0x00008800ff027b82 */ /* 0x000e640000000a00 */
[----:B-1----:R-:W-:-:S05]  /*08a0*/  IMAD.WIDE R2, R0, 0x4, R2 ;  /* 0x0000000400027825 */ /* 0x002fca00078e0202 */
[----:B0-----:R-:W-:Y:S01]  /*08b0*/  STG.E desc[UR6][R2.64], R5 ;  /* 0x0000000502007986 */ /* 0x001fe2000c101906 */
[----:B------:R-:W-:Y:S05]  /*08c0*/  EXIT ;  /* 0x000000000000794d */ /* 0x000fea0003800000 */
.L_x_0:
[----:B------:R-:W-:-:S00]  /*08d0*/  BRA `(.L_x_0) ;  /* 0xfffffffc00fc7947 */ /* 0x000fc0000383ffff */
[----:B------:R-:W-:-:S00]  /*08e0*/  NOP ;  /* 0x0000000000007918 */ /* 0x000fc00000000000 */
        /* <DEDUP_REMOVED lines=9> */
.L_x_1:


//--------------------- .nv.shared.triton_per_fused_abs_mean_sub_24 --------------------------
	.section	.nv.shared.triton_per_fused_abs_mean_sub_24,"aw",@nobits
	.sectionflags	@""
	.align	16
	.zero		1024


//--------------------- .nv.constant0.triton_per_fused_abs_mean_sub_24 --------------------------
	.section	.nv.constant0.triton_per_fused_abs_mean_sub_24,"a",@progbits
	.sectionflags	@""
	.align	4
.nv.constant0.triton_per_fused_abs_mean_sub_24:
	.zero		560
